//
// Generated by NVIDIA NVVM Compiler
//
// Compiler Build ID: CL-36424714
// Cuda compilation tools, release 13.0, V13.0.88
// Based on NVVM 20.0.0
//

.version 9.0
.target sm_100
.address_size 64

	// .globl	_Z20transpose_on_device1IiEvPT_S1_l

.visible .entry _Z20transpose_on_device1IiEvPT_S1_l(
	.param .u64 .ptr .align 1 _Z20transpose_on_device1IiEvPT_S1_l_param_0,
	.param .u64 .ptr .align 1 _Z20transpose_on_device1IiEvPT_S1_l_param_1,
	.param .u64 _Z20transpose_on_device1IiEvPT_S1_l_param_2
)
{
	.reg .b32 	%r<10>;
	.reg .b64 	%rd<14>;

	ld.param.u64 	%rd1, [_Z20transpose_on_device1IiEvPT_S1_l_param_0];
	ld.param.u64 	%rd2, [_Z20transpose_on_device1IiEvPT_S1_l_param_1];
	ld.param.u64 	%rd3, [_Z20transpose_on_device1IiEvPT_S1_l_param_2];
	cvta.to.global.u64 	%rd4, %rd2;
	cvta.to.global.u64 	%rd5, %rd1;
	mov.u32 	%r1, %ntid.x;
	mov.u32 	%r2, %ctaid.x;
	mov.u32 	%r3, %tid.x;
	mad.lo.s32 	%r4, %r1, %r2, %r3;
	mov.u32 	%r5, %ntid.y;
	mov.u32 	%r6, %ctaid.y;
	mov.u32 	%r7, %tid.y;
	mad.lo.s32 	%r8, %r5, %r6, %r7;
	cvt.u64.u32 	%rd6, %r8;
	cvt.s64.s32 	%rd7, %r4;
	mad.lo.s64 	%rd8, %rd3, %rd6, %rd7;
	shl.b64 	%rd9, %rd8, 2;
	add.s64 	%rd10, %rd5, %rd9;
	ld.global.u32 	%r9, [%rd10];
	mad.lo.s64 	%rd11, %rd3, %rd7, %rd6;
	shl.b64 	%rd12, %rd11, 2;
	add.s64 	%rd13, %rd4, %rd12;
	st.global.u32 	[%rd13], %r9;
	ret;

}


// ===== COMPILED SASS (sm_100) =====

	.target	sm_100

	.elftype	@"ET_EXEC"


//--------------------- .note.nv.tkinfo           --------------------------
	.section	.note.nv.tkinfo,"",@"SHT_NOTE"
	.sectionflags	@"SHF_NOTE_NV_TKINFO"
	.tkinfo
        /*0018*/ 	.word	0x00000002
        /*0030*/ 	.string	""
        /*0030*/ 	.string	"ptxas"
        /*0030*/ 	.string	"Cuda compilation tools, release 13.0, V13.0.88"
        /*0030*/ 	.string	"Build cuda_13.0.r13.0/compiler.36424714_0"
        /*0030*/ 	.string	"-arch sm_100 -m 64 "



//--------------------- .note.nv.cuinfo           --------------------------
	.section	.note.nv.cuinfo,"",@"SHT_NOTE"
	.sectionflags	@"SHF_NOTE_NV_CUINFO"
        /*0018*/ 	.short	0x0002
        /*001a*/ 	.short	0x0064
        /*001c*/ 	.short	0x0082
	.zero		2


//--------------------- .nv.info                  --------------------------
	.section	.nv.info,"",@"SHT_CUDA_INFO"
	.align	4


	//----- nvinfo : EIATTR_REGCOUNT
	.align		4
        /*0000*/ 	.byte	0x04, 0x2f
        /*0002*/ 	.short	(.L_1 - .L_0)
	.align		4
.L_0:
        /*0004*/ 	.word	index@(_Z20transpose_on_device1IiEvPT_S1_l)
        /*0008*/ 	.word	0x0000000c


	//----- nvinfo : EIATTR_FRAME_SIZE
	.align		4
.L_1:
        /*000c*/ 	.byte	0x04, 0x11
        /*000e*/ 	.short	(.L_3 - .L_2)
	.align		4
.L_2:
        /*0010*/ 	.word	index@(_Z20transpose_on_device1IiEvPT_S1_l)
        /*0014*/ 	.word	0x00000000


	//----- nvinfo : EIATTR_MIN_STACK_SIZE
	.align		4
.L_3:
        /*0018*/ 	.byte	0x04, 0x12
        /*001a*/ 	.short	(.L_5 - .L_4)
	.align		4
.L_4:
        /*001c*/ 	.word	index@(_Z20transpose_on_device1IiEvPT_S1_l)
        /*0020*/ 	.word	0x00000000
.L_5:


//--------------------- .nv.compat                --------------------------
	.section	.nv.compat,"",@"SHT_CUDA_COMPAT_INFO"
	.align	4
        /*0000*/ 	.byte	0x02, 0x09, 0x00, 0x00, 0x02, 0x02, 0x01, 0x00, 0x02, 0x05, 0x05, 0x00, 0x03, 0x07, 0x01, 0x01
        /*0010*/ 	.byte	0x02, 0x03, 0x00, 0x00, 0x02, 0x06, 0x01, 0x00, 0x04, 0x0b, 0x08, 0x00, 0x09, 0x00, 0x00, 0x00
        /*0020*/ 	.byte	0x00, 0x00, 0x00, 0x00


//--------------------- .nv.info._Z20transpose_on_device1IiEvPT_S1_l --------------------------
	.section	.nv.info._Z20transpose_on_device1IiEvPT_S1_l,"",@"SHT_CUDA_INFO"
	.sectionflags	@""
	.align	4


	//----- nvinfo : EIATTR_CUDA_API_VERSION
	.align		4
        /*0000*/ 	.byte	0x04, 0x37
        /*0002*/ 	.short	(.L_7 - .L_6)
.L_6:
        /*0004*/ 	.word	0x00000082


	//----- nvinfo : EIATTR_KPARAM_INFO
	.align		4
.L_7:
        /*0008*/ 	.byte	0x04, 0x17
        /*000a*/ 	.short	(.L_9 - .L_8)
.L_8:
        /*000c*/ 	.word	0x00000000
        /*0010*/ 	.short	0x0002
        /*0012*/ 	.short	0x0010
        /*0014*/ 	.byte	0x00, 0xf0, 0x21, 0x00


	//----- nvinfo : EIATTR_KPARAM_INFO
	.align		4
.L_9:
        /*0018*/ 	.byte	0x04, 0x17
        /*001a*/ 	.short	(.L_11 - .L_10)
.L_10:
        /*001c*/ 	.word	0x00000000
        /*0020*/ 	.short	0x0001
        /*0022*/ 	.short	0x0008
        /*0024*/ 	.byte	0x00, 0xf5, 0x21, 0x00


	//----- nvinfo : EIATTR_KPARAM_INFO
	.align		4
.L_11:
        /*0028*/ 	.byte	0x04, 0x17
        /*002a*/ 	.short	(.L_13 - .L_12)
.L_12:
        /*002c*/ 	.word	0x00000000
        /*0030*/ 	.short	0x0000
        /*0032*/ 	.short	0x0000
        /*0034*/ 	.byte	0x00, 0xf5, 0x21, 0x00


	//----- nvinfo : EIATTR_SPARSE_MMA_MASK
	.align		4
.L_13:
        /*0038*/ 	.byte	0x03, 0x50
        /*003a*/ 	.short	0x0000


	//----- nvinfo : EIATTR_MAXREG_COUNT
	.align		4
        /*003c*/ 	.byte	0x03, 0x1b
        /*003e*/ 	.short	0x00ff


	//----- nvinfo : EIATTR_MERCURY_ISA_VERSION
	.align		4
        /*0040*/ 	.byte	0x03, 0x5f
        /*0042*/ 	.short	0x0101


	//----- nvinfo : EIATTR_VRC_CTA_INIT_COUNT
	.align		4
        /*0044*/ 	.byte	0x02, 0x4a
	.zero		1
	.zero		1


	//----- nvinfo : EIATTR_EXIT_INSTR_OFFSETS
	.align		4
        /*0048*/ 	.byte	0x04, 0x1c
        /*004a*/ 	.short	(.L_15 - .L_14)


	//   ....[0]....
.L_14:
        /*004c*/ 	.word	0x000001a0


	//----- nvinfo : EIATTR_CBANK_PARAM_SIZE
	.align		4
.L_15:
        /*0050*/ 	.byte	0x03, 0x19
        /*0052*/ 	.short	0x0018


	//----- nvinfo : EIATTR_PARAM_CBANK
	.align		4
        /*0054*/ 	.byte	0x04, 0x0a
        /*0056*/ 	.short	(.L_17 - .L_16)
	.align		4
.L_16:
        /*0058*/ 	.word	index@(.nv.constant0._Z20transpose_on_device1IiEvPT_S1_l)
        /*005c*/ 	.short	0x0380
        /*005e*/ 	.short	0x0018


	//----- nvinfo : EIATTR_SW_WAR
	.align		4
.L_17:
        /*0060*/ 	.byte	0x04, 0x36
        /*0062*/ 	.short	(.L_19 - .L_18)
.L_18:
        /*0064*/ 	.word	0x00000008
.L_19:


//--------------------- .nv.callgraph             --------------------------
	.section	.nv.callgraph,"",@"SHT_CUDA_CALLGRAPH"
	.align	4
	.sectionentsize	8
	.align		4
        /*0000*/ 	.word	0x00000000
	.align		4
        /*0004*/ 	.word	0xffffffff
	.align		4
        /*0008*/ 	.word	0x00000000
	.align		4
        /*000c*/ 	.word	0xfffffffe
	.align		4
        /*0010*/ 	.word	0x00000000
	.align		4
        /*0014*/ 	.word	0xfffffffd
	.align		4
        /*0018*/ 	.word	0x00000000
	.align		4
        /*001c*/ 	.word	0xfffffffc


//--------------------- .text._Z20transpose_on_device1IiEvPT_S1_l --------------------------
	.section	.text._Z20transpose_on_device1IiEvPT_S1_l,"ax",@progbits
	.align	128
        .global         _Z20transpose_on_device1IiEvPT_S1_l
        .type           _Z20transpose_on_device1IiEvPT_S1_l,@function
        .size           _Z20transpose_on_device1IiEvPT_S1_l,(.L_x_1 - _Z20transpose_on_device1IiEvPT_S1_l)
        .other          _Z20transpose_on_device1IiEvPT_S1_l,@"STO_CUDA_ENTRY STV_DEFAULT"
_Z20transpose_on_device1IiEvPT_S1_l:
.text._Z20transpose_on_device1IiEvPT_S1_l:
[----:B------:R-:W-:Y:S01]  /*0000*/  LDC R1, c[0x0][0x37c] ;  /* 0x0000df00ff017b82 */ /* 0x000fe20000000800 */
[----:B------:R-:W0:Y:S01]  /*0010*/  S2R R4, SR_CTAID.X ;  /* 0x0000000000047919 */ /* 0x000e220000002500 */
[----:B------:R-:W0:Y:S01]  /*0020*/  LDCU UR4, c[0x0][0x360] ;  /* 0x00006c00ff0477ac */ /* 0x000e220008000800 */
[----:B------:R-:W0:Y:S01]  /*0030*/  S2R R5, SR_TID.X ;  /* 0x0000000000057919 */ /* 0x000e220000002100 */
[----:B------:R-:W1:Y:S01]  /*0040*/  LDCU UR5, c[0x0][0x364] ;  /* 0x00006c80ff0577ac */ /* 0x000e620008000800 */
[----:B------:R-:W1:Y:S01]  /*0050*/  S2R R8, SR_CTAID.Y ;  /* 0x0000000000087919 */ /* 0x000e620000002600 */
[----:B------:R-:W2:Y:S01]  /*0060*/  LDCU.64 UR6, c[0x0][0x390] ;  /* 0x00007200ff0677ac */ /* 0x000ea20008000a00 */
[----:B------:R-:W1:Y:S01]  /*0070*/  S2R R9, SR_TID.Y ;  /* 0x0000000000097919 */ /* 0x000e620000002200 */
[----:B------:R-:W3:Y:S01]  /*0080*/  LDCU.128 UR8, c[0x0][0x380] ;  /* 0x00007000ff0877ac */ /* 0x000ee20008000c00 */
[----:B0-----:R-:W-:-:S05]  /*0090*/  IMAD R4, R4, UR4, R5 ;  /* 0x0000000404047c24 */ /* 0x001fca000f8e0205 */
[--C-:B------:R-:W-:Y:S01]  /*00a0*/  SHF.R.S32.HI R5, RZ, 0x1f, R4.reuse ;  /* 0x0000001fff057819 */ /* 0x100fe20000011404 */
[----:B-1----:R-:W-:Y:S01]  /*00b0*/  IMAD R8, R8, UR5, R9 ;  /* 0x0000000508087c24 */ /* 0x002fe2000f8e0209 */
[----:B------:R-:W0:Y:S03]  /*00c0*/  LDCU.64 UR4, c[0x0][0x358] ;  /* 0x00006b00ff0477ac */ /* 0x000e260008000a00 */
[----:B--2---:R-:W-:-:S04]  /*00d0*/  IMAD.WIDE.U32 R2, R8, UR6, R4 ;  /* 0x0000000608027c25 */ /* 0x004fc8000f8e0004 */
[----:B------:R-:W-:Y:S01]  /*00e0*/  IMAD R3, R8, UR7, R3 ;  /* 0x0000000708037c24 */ /* 0x000fe2000f8e0203 */
[----:B---3--:R-:W-:-:S04]  /*00f0*/  LEA R6, P0, R2, UR8, 0x2 ;  /* 0x0000000802067c11 */ /* 0x008fc8000f8010ff */
[----:B------:R-:W-:-:S06]  /*0100*/  LEA.HI.X R7, R2, UR9, R3, 0x2, P0 ;  /* 0x0000000902077c11 */ /* 0x000fcc00080f1403 */
[----:B0-----:R-:W2:Y:S01]  /*0110*/  LDG.E R7, desc[UR4][R6.64] ;  /* 0x0000000406077981 */ /* 0x001ea2000c1e1900 */
[----:B------:R-:W-:Y:S02]  /*0120*/  HFMA2 R9, -RZ, RZ, 0, 0 ;  /* 0x00000000ff097431 */ /* 0x000fe400000001ff */
[----:B------:R-:W-:-:S04]  /*0130*/  IMAD R5, R5, UR6, RZ ;  /* 0x0000000605057c24 */ /* 0x000fc8000f8e02ff */
[C---:B------:R-:W-:Y:S02]  /*0140*/  IMAD R5, R4.reuse, UR7, R5 ;  /* 0x0000000704057c24 */ /* 0x040fe4000f8e0205 */
[----:B------:R-:W-:-:S03]  /*0150*/  IMAD.WIDE.U32 R2, R4, UR6, R8 ;  /* 0x0000000604027c25 */ /* 0x000fc6000f8e0008 */
[----:B------:R-:W-:Y:S02]  /*0160*/  LEA R4, P0, R2, UR10, 0x2 ;  /* 0x0000000a02047c11 */ /* 0x000fe4000f8010ff */
[----:B------:R-:W-:-:S04]  /*0170*/  IADD3 R3, PT, PT, R3, R5, RZ ;  /* 0x0000000503037210 */ /* 0x000fc80007ffe0ff */
[----:B------:R-:W-:-:S05]  /*0180*/  LEA.HI.X R5, R2, UR11, R3, 0x2, P0 ;  /* 0x0000000b02057c11 */ /* 0x000fca00080f1403 */
[----:B--2---:R-:W-:Y:S01]  /*0190*/  STG.E desc[UR4][R4.64], R7 ;  /* 0x0000000704007986 */ /* 0x004fe2000c101904 */
[----:B------:R-:W-:Y:S05]  /*01a0*/  EXIT ;  /* 0x000000000000794d */ /* 0x000fea0003800000 */
.L_x_0:
[----:B------:R-:W-:-:S00]  /*01b0*/  BRA `(.L_x_0) ;  /* 0xfffffffc00fc7947 */ /* 0x000fc0000383ffff */
[----:B------:R-:W-:-:S00]  /*01c0*/  NOP ;  /* 0x0000000000007918 */ /* 0x000fc00000000000 */
        /* <DEDUP_REMOVED lines=11> */
.L_x_1:


//--------------------- .nv.shared.reserved.0     --------------------------
	.section	.nv.shared.reserved.0,"aw",@nobits
	.weak		__nv_reservedSMEM_offset_0_alias
	.size		__nv_reservedSMEM_offset_0_alias, 0, 64
	.other		__nv_reservedSMEM_offset_0_alias,@"STO_CUDA_RESERVED_SHARED STV_DEFAULT"
__nv_reservedSMEM_offset_0_alias:
	.zero		0
	.zero		64


//--------------------- .nv.constant0._Z20transpose_on_device1IiEvPT_S1_l --------------------------
	.section	.nv.constant0._Z20transpose_on_device1IiEvPT_S1_l,"a",@progbits
	.sectionflags	@""
	.align	4
.nv.constant0._Z20transpose_on_device1IiEvPT_S1_l:
	.zero		920


//--------------------- SYMBOLS --------------------------

	.type		.nv.reservedSmem.offset0,@object
	.size		.nv.reservedSmem.offset0,0x4
